//
// Generated by NVIDIA NVVM Compiler
//
// Compiler Build ID: CL-36424714
// Cuda compilation tools, release 13.0, V13.0.88
// Based on NVVM 20.0.0
//

.version 9.0
.target sm_100
.address_size 64

	// .globl	_Z20gpu_all_arith_sharedPiS_
.const .align 4 .b8 const_arr[4096];
.const .align 4 .u32 value1 = 19088743;
.const .align 4 .u32 value2 = -1985229329;
.const .align 4 .u32 value3 = 38177486;
.const .align 4 .u32 value4 = 324508639;
.extern .shared .align 16 .b8 s[];

.visible .entry _Z20gpu_all_arith_sharedPiS_(
	.param .u64 .ptr .align 1 _Z20gpu_all_arith_sharedPiS__param_0,
	.param .u64 .ptr .align 1 _Z20gpu_all_arith_sharedPiS__param_1
)
{
	.reg .b32 	%r<12>;
	.reg .b64 	%rd<8>;

	ld.param.u64 	%rd1, [_Z20gpu_all_arith_sharedPiS__param_0];
	ld.param.u64 	%rd2, [_Z20gpu_all_arith_sharedPiS__param_1];
	cvta.to.global.u64 	%rd3, %rd2;
	cvta.to.global.u64 	%rd4, %rd1;
	mov.u32 	%r1, %ctaid.x;
	mov.u32 	%r2, %ntid.x;
	mov.u32 	%r3, %tid.x;
	mad.lo.s32 	%r4, %r1, %r2, %r3;
	shl.b32 	%r5, %r3, 2;
	mov.u32 	%r6, s;
	add.s32 	%r7, %r6, %r5;
	mul.wide.u32 	%rd5, %r4, 4;
	add.s64 	%rd6, %rd4, %rd5;
	ld.global.u32 	%r8, [%rd6];
	add.s32 	%r9, %r8, -1;
	mul.lo.s32 	%r10, %r9, %r8;
	div.s32 	%r11, %r10, %r8;
	st.shared.u32 	[%r7], %r11;
	add.s64 	%rd7, %rd3, %rd5;
	st.global.u32 	[%rd7], %r11;
	ret;

}
	// .globl	_Z25gpu_all_arith_shared_copyPiS_
.visible .entry _Z25gpu_all_arith_shared_copyPiS_(
	.param .u64 .ptr .align 1 _Z25gpu_all_arith_shared_copyPiS__param_0,
	.param .u64 .ptr .align 1 _Z25gpu_all_arith_shared_copyPiS__param_1
)
{
	.reg .b32 	%r<16>;
	.reg .b64 	%rd<8>;

	ld.param.u64 	%rd1, [_Z25gpu_all_arith_shared_copyPiS__param_0];
	ld.param.u64 	%rd2, [_Z25gpu_all_arith_shared_copyPiS__param_1];
	cvta.to.global.u64 	%rd3, %rd2;
	cvta.to.global.u64 	%rd4, %rd1;
	mov.u32 	%r1, %ctaid.x;
	mov.u32 	%r2, %ntid.x;
	mov.u32 	%r3, %tid.x;
	mad.lo.s32 	%r4, %r1, %r2, %r3;
	mul.wide.u32 	%rd5, %r4, 4;
	add.s64 	%rd6, %rd4, %rd5;
	ld.global.u32 	%r5, [%rd6];
	shl.b32 	%r6, %r3, 2;
	mov.u32 	%r7, s;
	add.s32 	%r8, %r7, %r6;
	st.shared.u32 	[%r8], %r5;
	bar.sync 	0;
	shl.b32 	%r9, %r2, 2;
	add.s32 	%r10, %r8, %r9;
	ld.shared.u32 	%r11, [%r8];
	add.s32 	%r12, %r11, -1;
	mul.lo.s32 	%r13, %r12, %r11;
	div.s32 	%r14, %r13, %r11;
	st.shared.u32 	[%r10], %r14;
	bar.sync 	0;
	ld.shared.u32 	%r15, [%r10];
	add.s64 	%rd7, %rd3, %rd5;
	st.global.u32 	[%rd7], %r15;
	ret;

}
	// .globl	_Z19gpu_all_arith_constPi
.visible .entry _Z19gpu_all_arith_constPi(
	.param .u64 .ptr .align 1 _Z19gpu_all_arith_constPi_param_0
)
{
	.reg .b32 	%r<9>;
	.reg .b64 	%rd<7>;

	ld.param.u64 	%rd1, [_Z19gpu_all_arith_constPi_param_0];
	cvta.to.global.u64 	%rd2, %rd1;
	mov.u32 	%r1, %ctaid.x;
	mov.u32 	%r2, %ntid.x;
	mov.u32 	%r3, %tid.x;
	mad.lo.s32 	%r4, %r1, %r2, %r3;
	mul.wide.u32 	%rd3, %r4, 4;
	add.s64 	%rd4, %rd2, %rd3;
	mov.u64 	%rd5, const_arr;
	add.s64 	%rd6, %rd5, %rd3;
	ld.const.u32 	%r5, [%rd6];
	add.s32 	%r6, %r5, -1;
	mul.lo.s32 	%r7, %r6, %r5;
	div.s32 	%r8, %r7, %r5;
	st.global.u32 	[%rd4], %r8;
	ret;

}
	// .globl	_Z24gpu_all_arith_only_constPi
.visible .entry _Z24gpu_all_arith_only_constPi(
	.param .u64 .ptr .align 1 _Z24gpu_all_arith_only_constPi_param_0
)
{
	.reg .b32 	%r<12>;
	.reg .b64 	%rd<5>;

	ld.param.u64 	%rd1, [_Z24gpu_all_arith_only_constPi_param_0];
	cvta.to.global.u64 	%rd2, %rd1;
	mov.u32 	%r1, %ctaid.x;
	mov.u32 	%r2, %ntid.x;
	mov.u32 	%r3, %tid.x;
	mad.lo.s32 	%r4, %r1, %r2, %r3;
	mul.wide.u32 	%rd3, %r4, 4;
	add.s64 	%rd4, %rd2, %rd3;
	ld.const.u32 	%r5, [value1];
	ld.const.u32 	%r6, [value2];
	mul.lo.s32 	%r7, %r6, %r5;
	ld.const.u32 	%r8, [value3];
	sub.s32 	%r9, %r7, %r8;
	ld.const.u32 	%r10, [value4];
	div.s32 	%r11, %r9, %r10;
	st.global.u32 	[%rd4], %r11;
	ret;

}


// ===== COMPILED SASS (sm_100) =====

	.target	sm_100

	.elftype	@"ET_EXEC"


//--------------------- .note.nv.tkinfo           --------------------------
	.section	.note.nv.tkinfo,"",@"SHT_NOTE"
	.sectionflags	@"SHF_NOTE_NV_TKINFO"
	.tkinfo
        /*0018*/ 	.word	0x00000002
        /*0030*/ 	.string	""
        /*0030*/ 	.string	"ptxas"
        /*0030*/ 	.string	"Cuda compilation tools, release 13.0, V13.0.88"
        /*0030*/ 	.string	"Build cuda_13.0.r13.0/compiler.36424714_0"
        /*0030*/ 	.string	"-arch sm_100 -m 64 "



//--------------------- .note.nv.cuinfo           --------------------------
	.section	.note.nv.cuinfo,"",@"SHT_NOTE"
	.sectionflags	@"SHF_NOTE_NV_CUINFO"
        /*0018*/ 	.short	0x0002
        /*001a*/ 	.short	0x0064
        /*001c*/ 	.short	0x0082
	.zero		2


//--------------------- .nv.info                  --------------------------
	.section	.nv.info,"",@"SHT_CUDA_INFO"
	.align	4


	//----- nvinfo : EIATTR_REGCOUNT
	.align		4
        /*0000*/ 	.byte	0x04, 0x2f
        /*0002*/ 	.short	(.L_6 - .L_5)
	.align		4
.L_5:
        /*0004*/ 	.word	index@(_Z20gpu_all_arith_sharedPiS_)
        /*0008*/ 	.word	0x0000000e


	//----- nvinfo : EIATTR_FRAME_SIZE
	.align		4
.L_6:
        /*000c*/ 	.byte	0x04, 0x11
        /*000e*/ 	.short	(.L_8 - .L_7)
	.align		4
.L_7:
        /*0010*/ 	.word	index@(_Z20gpu_all_arith_sharedPiS_)
        /*0014*/ 	.word	0x00000000


	//----- nvinfo : EIATTR_REGCOUNT
	.align		4
.L_8:
        /*0018*/ 	.byte	0x04, 0x2f
        /*001a*/ 	.short	(.L_10 - .L_9)
	.align		4
.L_9:
        /*001c*/ 	.word	index@(_Z25gpu_all_arith_shared_copyPiS_)
        /*0020*/ 	.word	0x0000000f


	//----- nvinfo : EIATTR_FRAME_SIZE
	.align		4
.L_10:
        /*0024*/ 	.byte	0x04, 0x11
        /*0026*/ 	.short	(.L_12 - .L_11)
	.align		4
.L_11:
        /*0028*/ 	.word	index@(_Z25gpu_all_arith_shared_copyPiS_)
        /*002c*/ 	.word	0x00000000


	//----- nvinfo : EIATTR_REGCOUNT
	.align		4
.L_12:
        /*0030*/ 	.byte	0x04, 0x2f
        /*0032*/ 	.short	(.L_14 - .L_13)
	.align		4
.L_13:
        /*0034*/ 	.word	index@(_Z19gpu_all_arith_constPi)
        /*0038*/ 	.word	0x0000000e


	//----- nvinfo : EIATTR_FRAME_SIZE
	.align		4
.L_14:
        /*003c*/ 	.byte	0x04, 0x11
        /*003e*/ 	.short	(.L_16 - .L_15)
	.align		4
.L_15:
        /*0040*/ 	.word	index@(_Z19gpu_all_arith_constPi)
        /*0044*/ 	.word	0x00000000


	//----- nvinfo : EIATTR_REGCOUNT
	.align		4
.L_16:
        /*0048*/ 	.byte	0x04, 0x2f
        /*004a*/ 	.short	(.L_18 - .L_17)
	.align		4
.L_17:
        /*004c*/ 	.word	index@(_Z24gpu_all_arith_only_constPi)
        /*0050*/ 	.word	0x0000000c


	//----- nvinfo : EIATTR_FRAME_SIZE
	.align		4
.L_18:
        /*0054*/ 	.byte	0x04, 0x11
        /*0056*/ 	.short	(.L_20 - .L_19)
	.align		4
.L_19:
        /*0058*/ 	.word	index@(_Z24gpu_all_arith_only_constPi)
        /*005c*/ 	.word	0x00000000


	//----- nvinfo : EIATTR_MIN_STACK_SIZE
	.align		4
.L_20:
        /*0060*/ 	.byte	0x04, 0x12
        /*0062*/ 	.short	(.L_22 - .L_21)
	.align		4
.L_21:
        /*0064*/ 	.word	index@(_Z24gpu_all_arith_only_constPi)
        /*0068*/ 	.word	0x00000000


	//----- nvinfo : EIATTR_MIN_STACK_SIZE
	.align		4
.L_22:
        /*006c*/ 	.byte	0x04, 0x12
        /*006e*/ 	.short	(.L_24 - .L_23)
	.align		4
.L_23:
        /*0070*/ 	.word	index@(_Z19gpu_all_arith_constPi)
        /*0074*/ 	.word	0x00000000


	//----- nvinfo : EIATTR_MIN_STACK_SIZE
	.align		4
.L_24:
        /*0078*/ 	.byte	0x04, 0x12
        /*007a*/ 	.short	(.L_26 - .L_25)
	.align		4
.L_25:
        /*007c*/ 	.word	index@(_Z25gpu_all_arith_shared_copyPiS_)
        /*0080*/ 	.word	0x00000000


	//----- nvinfo : EIATTR_MIN_STACK_SIZE
	.align		4
.L_26:
        /*0084*/ 	.byte	0x04, 0x12
        /*0086*/ 	.short	(.L_28 - .L_27)
	.align		4
.L_27:
        /*0088*/ 	.word	index@(_Z20gpu_all_arith_sharedPiS_)
        /*008c*/ 	.word	0x00000000
.L_28:


//--------------------- .nv.compat                --------------------------
	.section	.nv.compat,"",@"SHT_CUDA_COMPAT_INFO"
	.align	4
        /*0000*/ 	.byte	0x02, 0x09, 0x00, 0x00, 0x02, 0x02, 0x01, 0x00, 0x02, 0x05, 0x05, 0x00, 0x03, 0x07, 0x01, 0x01
        /*0010*/ 	.byte	0x02, 0x03, 0x00, 0x00, 0x02, 0x06, 0x01, 0x00, 0x04, 0x0b, 0x08, 0x00, 0x09, 0x00, 0x00, 0x00
        /*0020*/ 	.byte	0x00, 0x00, 0x00, 0x00


//--------------------- .nv.info._Z24gpu_all_arith_only_constPi --------------------------
	.section	.nv.info._Z24gpu_all_arith_only_constPi,"",@"SHT_CUDA_INFO"
	.sectionflags	@""
	.align	4


	//----- nvinfo : EIATTR_CUDA_API_VERSION
	.align		4
        /*0000*/ 	.byte	0x04, 0x37
        /*0002*/ 	.short	(.L_30 - .L_29)
.L_29:
        /*0004*/ 	.word	0x00000082


	//----- nvinfo : EIATTR_KPARAM_INFO
	.align		4
.L_30:
        /*0008*/ 	.byte	0x04, 0x17
        /*000a*/ 	.short	(.L_32 - .L_31)
.L_31:
        /*000c*/ 	.word	0x00000000
        /*0010*/ 	.short	0x0000
        /*0012*/ 	.short	0x0000
        /*0014*/ 	.byte	0x00, 0xf5, 0x21, 0x00


	//----- nvinfo : EIATTR_SPARSE_MMA_MASK
	.align		4
.L_32:
        /*0018*/ 	.byte	0x03, 0x50
        /*001a*/ 	.short	0x0000


	//----- nvinfo : EIATTR_MAXREG_COUNT
	.align		4
        /*001c*/ 	.byte	0x03, 0x1b
        /*001e*/ 	.short	0x00ff


	//----- nvinfo : EIATTR_MERCURY_ISA_VERSION
	.align		4
        /*0020*/ 	.byte	0x03, 0x5f
        /*0022*/ 	.short	0x0101


	//----- nvinfo : EIATTR_VRC_CTA_INIT_COUNT
	.align		4
        /*0024*/ 	.byte	0x02, 0x4a
	.zero		1
	.zero		1


	//----- nvinfo : EIATTR_EXIT_INSTR_OFFSETS
	.align		4
        /*0028*/ 	.byte	0x04, 0x1c
        /*002a*/ 	.short	(.L_34 - .L_33)


	//   ....[0]....
.L_33:
        /*002c*/ 	.word	0x00000230


	//----- nvinfo : EIATTR_CBANK_PARAM_SIZE
	.align		4
.L_34:
        /*0030*/ 	.byte	0x03, 0x19
        /*0032*/ 	.short	0x0008


	//----- nvinfo : EIATTR_PARAM_CBANK
	.align		4
        /*0034*/ 	.byte	0x04, 0x0a
        /*0036*/ 	.short	(.L_36 - .L_35)
	.align		4
.L_35:
        /*0038*/ 	.word	index@(.nv.constant0._Z24gpu_all_arith_only_constPi)
        /*003c*/ 	.short	0x0380
        /*003e*/ 	.short	0x0008


	//----- nvinfo : EIATTR_SW_WAR
	.align		4
.L_36:
        /*0040*/ 	.byte	0x04, 0x36
        /*0042*/ 	.short	(.L_38 - .L_37)
.L_37:
        /*0044*/ 	.word	0x00000008
.L_38:


//--------------------- .nv.info._Z19gpu_all_arith_constPi --------------------------
	.section	.nv.info._Z19gpu_all_arith_constPi,"",@"SHT_CUDA_INFO"
	.sectionflags	@""
	.align	4


	//----- nvinfo : EIATTR_CUDA_API_VERSION
	.align		4
        /*0000*/ 	.byte	0x04, 0x37
        /*0002*/ 	.short	(.L_40 - .L_39)
.L_39:
        /*0004*/ 	.word	0x00000082


	//----- nvinfo : EIATTR_KPARAM_INFO
	.align		4
.L_40:
        /*0008*/ 	.byte	0x04, 0x17
        /*000a*/ 	.short	(.L_42 - .L_41)
.L_41:
        /*000c*/ 	.word	0x00000000
        /*0010*/ 	.short	0x0000
        /*0012*/ 	.short	0x0000
        /*0014*/ 	.byte	0x00, 0xf5, 0x21, 0x00


	//----- nvinfo : EIATTR_SPARSE_MMA_MASK
	.align		4
.L_42:
        /*0018*/ 	.byte	0x03, 0x50
        /*001a*/ 	.short	0x0000


	//----- nvinfo : EIATTR_MAXREG_COUNT
	.align		4
        /*001c*/ 	.byte	0x03, 0x1b
        /*001e*/ 	.short	0x00ff


	//----- nvinfo : EIATTR_MERCURY_ISA_VERSION
	.align		4
        /*0020*/ 	.byte	0x03, 0x5f
        /*0022*/ 	.short	0x0101


	//----- nvinfo : EIATTR_VRC_CTA_INIT_COUNT
	.align		4
        /*0024*/ 	.byte	0x02, 0x4a
	.zero		1
	.zero		1


	//----- nvinfo : EIATTR_EXIT_INSTR_OFFSETS
	.align		4
        /*0028*/ 	.byte	0x04, 0x1c
        /*002a*/ 	.short	(.L_44 - .L_43)


	//   ....[0]....
.L_43:
        /*002c*/ 	.word	0x00000280


	//----- nvinfo : EIATTR_CBANK_PARAM_SIZE
	.align		4
.L_44:
        /*0030*/ 	.byte	0x03, 0x19
        /*0032*/ 	.short	0x0008


	//----- nvinfo : EIATTR_PARAM_CBANK
	.align		4
        /*0034*/ 	.byte	0x04, 0x0a
        /*0036*/ 	.short	(.L_46 - .L_45)
	.align		4
.L_45:
        /*0038*/ 	.word	index@(.nv.constant0._Z19gpu_all_arith_constPi)
        /*003c*/ 	.short	0x0380
        /*003e*/ 	.short	0x0008


	//----- nvinfo : EIATTR_SW_WAR
	.align		4
.L_46:
        /*0040*/ 	.byte	0x04, 0x36
        /*0042*/ 	.short	(.L_48 - .L_47)
.L_47:
        /*0044*/ 	.word	0x00000008
.L_48:


//--------------------- .nv.info._Z25gpu_all_arith_shared_copyPiS_ --------------------------
	.section	.nv.info._Z25gpu_all_arith_shared_copyPiS_,"",@"SHT_CUDA_INFO"
	.sectionflags	@""
	.align	4


	//----- nvinfo : EIATTR_CUDA_API_VERSION
	.align		4
        /*0000*/ 	.byte	0x04, 0x37
        /*0002*/ 	.short	(.L_50 - .L_49)
.L_49:
        /*0004*/ 	.word	0x00000082


	//----- nvinfo : EIATTR_KPARAM_INFO
	.align		4
.L_50:
        /*0008*/ 	.byte	0x04, 0x17
        /*000a*/ 	.short	(.L_52 - .L_51)
.L_51:
        /*000c*/ 	.word	0x00000000
        /*0010*/ 	.short	0x0001
        /*0012*/ 	.short	0x0008
        /*0014*/ 	.byte	0x00, 0xf5, 0x21, 0x00


	//----- nvinfo : EIATTR_KPARAM_INFO
	.align		4
.L_52:
        /*0018*/ 	.byte	0x04, 0x17
        /*001a*/ 	.short	(.L_54 - .L_53)
.L_53:
        /*001c*/ 	.word	0x00000000
        /*0020*/ 	.short	0x0000
        /*0022*/ 	.short	0x0000
        /*0024*/ 	.byte	0x00, 0xf5, 0x21, 0x00


	//----- nvinfo : EIATTR_SPARSE_MMA_MASK
	.align		4
.L_54:
        /*0028*/ 	.byte	0x03, 0x50
        /*002a*/ 	.short	0x0000


	//----- nvinfo : EIATTR_MAXREG_COUNT
	.align		4
        /*002c*/ 	.byte	0x03, 0x1b
        /*002e*/ 	.short	0x00ff


	//----- nvinfo : EIATTR_NUM_BARRIERS
	.align		4
        /*0030*/ 	.byte	0x02, 0x4c
        /*0032*/ 	.byte	0x01
	.zero		1


	//----- nvinfo : EIATTR_MERCURY_ISA_VERSION
	.align		4
        /*0034*/ 	.byte	0x03, 0x5f
        /*0036*/ 	.short	0x0101


	//----- nvinfo : EIATTR_VRC_CTA_INIT_COUNT
	.align		4
        /*0038*/ 	.byte	0x02, 0x4a
	.zero		1
	.zero		1


	//----- nvinfo : EIATTR_EXIT_INSTR_OFFSETS
	.align		4
        /*003c*/ 	.byte	0x04, 0x1c
        /*003e*/ 	.short	(.L_56 - .L_55)


	//   ....[0]....
.L_55:
        /*0040*/ 	.word	0x00000340


	//----- nvinfo : EIATTR_CBANK_PARAM_SIZE
	.align		4
.L_56:
        /*0044*/ 	.byte	0x03, 0x19
        /*0046*/ 	.short	0x0010


	//----- nvinfo : EIATTR_PARAM_CBANK
	.align		4
        /*0048*/ 	.byte	0x04, 0x0a
        /*004a*/ 	.short	(.L_58 - .L_57)
	.align		4
.L_57:
        /*004c*/ 	.word	index@(.nv.constant0._Z25gpu_all_arith_shared_copyPiS_)
        /*0050*/ 	.short	0x0380
        /*0052*/ 	.short	0x0010


	//----- nvinfo : EIATTR_SW_WAR
	.align		4
.L_58:
        /*0054*/ 	.byte	0x04, 0x36
        /*0056*/ 	.short	(.L_60 - .L_59)
.L_59:
        /*0058*/ 	.word	0x00000008
.L_60:


//--------------------- .nv.info._Z20gpu_all_arith_sharedPiS_ --------------------------
	.section	.nv.info._Z20gpu_all_arith_sharedPiS_,"",@"SHT_CUDA_INFO"
	.sectionflags	@""
	.align	4


	//----- nvinfo : EIATTR_CUDA_API_VERSION
	.align		4
        /*0000*/ 	.byte	0x04, 0x37
        /*0002*/ 	.short	(.L_62 - .L_61)
.L_61:
        /*0004*/ 	.word	0x00000082


	//----- nvinfo : EIATTR_KPARAM_INFO
	.align		4
.L_62:
        /*0008*/ 	.byte	0x04, 0x17
        /*000a*/ 	.short	(.L_64 - .L_63)
.L_63:
        /*000c*/ 	.word	0x00000000
        /*0010*/ 	.short	0x0001
        /*0012*/ 	.short	0x0008
        /*0014*/ 	.byte	0x00, 0xf5, 0x21, 0x00


	//----- nvinfo : EIATTR_KPARAM_INFO
	.align		4
.L_64:
        /*0018*/ 	.byte	0x04, 0x17
        /*001a*/ 	.short	(.L_66 - .L_65)
.L_65:
        /*001c*/ 	.word	0x00000000
        /*0020*/ 	.short	0x0000
        /*0022*/ 	.short	0x0000
        /*0024*/ 	.byte	0x00, 0xf5, 0x21, 0x00


	//----- nvinfo : EIATTR_SPARSE_MMA_MASK
	.align		4
.L_66:
        /*0028*/ 	.byte	0x03, 0x50
        /*002a*/ 	.short	0x0000


	//----- nvinfo : EIATTR_MAXREG_COUNT
	.align		4
        /*002c*/ 	.byte	0x03, 0x1b
        /*002e*/ 	.short	0x00ff


	//----- nvinfo : EIATTR_MERCURY_ISA_VERSION
	.align		4
        /*0030*/ 	.byte	0x03, 0x5f
        /*0032*/ 	.short	0x0101


	//----- nvinfo : EIATTR_VRC_CTA_INIT_COUNT
	.align		4
        /*0034*/ 	.byte	0x02, 0x4a
	.zero		1
	.zero		1


	//----- nvinfo : EIATTR_EXIT_INSTR_OFFSETS
	.align		4
        /*0038*/ 	.byte	0x04, 0x1c
        /*003a*/ 	.short	(.L_68 - .L_67)


	//   ....[0]....
.L_67:
        /*003c*/ 	.word	0x000002d0


	//----- nvinfo : EIATTR_CBANK_PARAM_SIZE
	.align		4
.L_68:
        /*0040*/ 	.byte	0x03, 0x19
        /*0042*/ 	.short	0x0010


	//----- nvinfo : EIATTR_PARAM_CBANK
	.align		4
        /*0044*/ 	.byte	0x04, 0x0a
        /*0046*/ 	.short	(.L_70 - .L_69)
	.align		4
.L_69:
        /*0048*/ 	.word	index@(.nv.constant0._Z20gpu_all_arith_sharedPiS_)
        /*004c*/ 	.short	0x0380
        /*004e*/ 	.short	0x0010


	//----- nvinfo : EIATTR_SW_WAR
	.align		4
.L_70:
        /*0050*/ 	.byte	0x04, 0x36
        /*0052*/ 	.short	(.L_72 - .L_71)
.L_71:
        /*0054*/ 	.word	0x00000008
.L_72:


//--------------------- .nv.callgraph             --------------------------
	.section	.nv.callgraph,"",@"SHT_CUDA_CALLGRAPH"
	.align	4
	.sectionentsize	8
	.align		4
        /*0000*/ 	.word	0x00000000
	.align		4
        /*0004*/ 	.word	0xffffffff
	.align		4
        /*0008*/ 	.word	0x00000000
	.align		4
        /*000c*/ 	.word	0xfffffffe
	.align		4
        /*0010*/ 	.word	0x00000000
	.align		4
        /*0014*/ 	.word	0xfffffffd
	.align		4
        /*0018*/ 	.word	0x00000000
	.align		4
        /*001c*/ 	.word	0xfffffffc


//--------------------- .nv.constant3             --------------------------
	.section	.nv.constant3,"a",@progbits
	.align	4
.nv.constant3:
	.type		const_arr,@object
	.size		const_arr,(value1 - const_arr)
const_arr:
	.zero		4096
	.type		value1,@object
	.size		value1,(value2 - value1)
value1:
        /*1000*/ 	.byte	0x67, 0x45, 0x23, 0x01
	.type		value2,@object
	.size		value2,(value3 - value2)
value2:
        /*1004*/ 	.byte	0xef, 0xcd, 0xab, 0x89
	.type		value3,@object
	.size		value3,(value4 - value3)
value3:
        /*1008*/ 	.byte	0xce, 0x8a, 0x46, 0x02
	.type		value4,@object
	.size		value4,(.L_4 - value4)
value4:
        /*100c*/ 	.byte	0xdf, 0x9b, 0x57, 0x13
.L_4:


//--------------------- .text._Z24gpu_all_arith_only_constPi --------------------------
	.section	.text._Z24gpu_all_arith_only_constPi,"ax",@progbits
	.align	128
        .global         _Z24gpu_all_arith_only_constPi
        .type           _Z24gpu_all_arith_only_constPi,@function
        .size           _Z24gpu_all_arith_only_constPi,(.L_x_4 - _Z24gpu_all_arith_only_constPi)
        .other          _Z24gpu_all_arith_only_constPi,@"STO_CUDA_ENTRY STV_DEFAULT"
_Z24gpu_all_arith_only_constPi:
.text._Z24gpu_all_arith_only_constPi:
[----:B------:R-:W-:Y:S08]  /*0000*/  LDC R1, c[0x0][0x37c] ;  /* 0x0000df00ff017b82 */ /* 0x000ff00000000800 */
[----:B------:R-:W0:Y:S01]  /*0010*/  LDC.64 R2, c[0x3][0x1008] ;  /* 0x00c40200ff027b82 */ /* 0x000e220000000a00 */
[----:B------:R-:W1:Y:S07]  /*0020*/  LDCU.64 UR4, c[0x0][0x358] ;  /* 0x00006b00ff0477ac */ /* 0x000e6e0008000a00 */
[----:B------:R-:W2:Y:S08]  /*0030*/  LDC.64 R6, c[0x3][0x1000] ;  /* 0x00c40000ff067b82 */ /* 0x000eb00000000a00 */
[----:B------:R-:W3:Y:S01]  /*0040*/  S2UR UR6, SR_CTAID.X ;  /* 0x00000000000679c3 */ /* 0x000ee20000002500 */
[----:B0-----:R-:W-:-:S04]  /*0050*/  IABS R9, R3 ;  /* 0x0000000300097213 */ /* 0x001fc80000000000 */
[----:B------:R-:W0:Y:S01]  /*0060*/  I2F.RP R0, R9 ;  /* 0x0000000900007306 */ /* 0x000e220000209400 */
[----:B--2---:R-:W-:-:S05]  /*0070*/  IMAD R2, R7, R6, -R2 ;  /* 0x0000000607027224 */ /* 0x004fca00078e0a02 */
[----:B------:R-:W-:Y:S02]  /*0080*/  IABS R6, R2 ;  /* 0x0000000200067213 */ /* 0x000fe40000000000 */
[----:B------:R-:W-:Y:S01]  /*0090*/  LOP3.LUT R2, R2, R3, RZ, 0x3c, !PT ;  /* 0x0000000302027212 */ /* 0x000fe200078e3cff */
[----:B0-----:R-:W0:Y:S03]  /*00a0*/  MUFU.RCP R0, R0 ;  /* 0x0000000000007308 */ /* 0x001e260000001000 */
[----:B------:R-:W-:Y:S01]  /*00b0*/  ISETP.GE.AND P1, PT, R2, RZ, PT ;  /* 0x000000ff0200720c */ /* 0x000fe20003f26270 */
[----:B0-----:R-:W-:-:S04]  /*00c0*/  VIADD R4, R0, 0xffffffe ;  /* 0x0ffffffe00047836 */ /* 0x001fc80000000000 */
[----:B------:R0:W2:Y:S02]  /*00d0*/  F2I.FTZ.U32.TRUNC.NTZ R5, R4 ;  /* 0x0000000400057305 */ /* 0x0000a4000021f000 */
[----:B0-----:R-:W-:Y:S02]  /*00e0*/  HFMA2 R4, -RZ, RZ, 0, 0 ;  /* 0x00000000ff047431 */ /* 0x001fe400000001ff */
[----:B--2---:R-:W-:-:S04]  /*00f0*/  IMAD.MOV R8, RZ, RZ, -R5 ;  /* 0x000000ffff087224 */ /* 0x004fc800078e0a05 */
[----:B------:R-:W-:-:S04]  /*0100*/  IMAD R7, R8, R9, RZ ;  /* 0x0000000908077224 */ /* 0x000fc800078e02ff */
[----:B------:R-:W-:Y:S02]  /*0110*/  IMAD.HI.U32 R5, R5, R7, R4 ;  /* 0x0000000705057227 */ /* 0x000fe400078e0004 */
[----:B------:R-:W3:Y:S04]  /*0120*/  LDC R7, c[0x0][0x360] ;  /* 0x0000d800ff077b82 */ /* 0x000ee80000000800 */
[----:B------:R-:W-:-:S04]  /*0130*/  IMAD.HI.U32 R0, R5, R6, RZ ;  /* 0x0000000605007227 */ /* 0x000fc800078e00ff */
[----:B------:R-:W-:-:S04]  /*0140*/  IMAD.MOV R5, RZ, RZ, -R0 ;  /* 0x000000ffff057224 */ /* 0x000fc800078e0a00 */
[C---:B------:R-:W-:Y:S02]  /*0150*/  IMAD R4, R9.reuse, R5, R6 ;  /* 0x0000000509047224 */ /* 0x040fe400078e0206 */
[----:B------:R-:W3:Y:S03]  /*0160*/  S2R R6, SR_TID.X ;  /* 0x0000000000067919 */ /* 0x000ee60000002100 */
[----:B------:R-:W-:-:S13]  /*0170*/  ISETP.GT.U32.AND P2, PT, R9, R4, PT ;  /* 0x000000040900720c */ /* 0x000fda0003f44070 */
[-C--:B------:R-:W-:Y:S01]  /*0180*/  @!P2 IADD3 R4, PT, PT, R4, -R9.reuse, RZ ;  /* 0x800000090404a210 */ /* 0x080fe20007ffe0ff */
[----:B------:R-:W-:Y:S01]  /*0190*/  @!P2 VIADD R0, R0, 0x1 ;  /* 0x000000010000a836 */ /* 0x000fe20000000000 */
[----:B------:R-:W-:Y:S02]  /*01a0*/  ISETP.NE.AND P2, PT, R3, RZ, PT ;  /* 0x000000ff0300720c */ /* 0x000fe40003f45270 */
[----:B------:R-:W-:Y:S02]  /*01b0*/  ISETP.GE.U32.AND P0, PT, R4, R9, PT ;  /* 0x000000090400720c */ /* 0x000fe40003f06070 */
[----:B------:R-:W0:Y:S01]  /*01c0*/  LDC.64 R4, c[0x0][0x380] ;  /* 0x0000e000ff047b82 */ /* 0x000e220000000a00 */
[----:B---3--:R-:W-:-:S10]  /*01d0*/  IMAD R7, R7, UR6, R6 ;  /* 0x0000000607077c24 */ /* 0x008fd4000f8e0206 */
[----:B------:R-:W-:-:S04]  /*01e0*/  @P0 IADD3 R0, PT, PT, R0, 0x1, RZ ;  /* 0x0000000100000810 */ /* 0x000fc80007ffe0ff */
[----:B------:R-:W-:Y:S02]  /*01f0*/  @!P1 IADD3 R0, PT, PT, -R0, RZ, RZ ;  /* 0x000000ff00009210 */ /* 0x000fe40007ffe1ff */
[----:B------:R-:W-:Y:S01]  /*0200*/  @!P2 LOP3.LUT R0, RZ, R3, RZ, 0x33, !PT ;  /* 0x00000003ff00a212 */ /* 0x000fe200078e33ff */
[----:B0-----:R-:W-:-:S05]  /*0210*/  IMAD.WIDE.U32 R4, R7, 0x4, R4 ;  /* 0x0000000407047825 */ /* 0x001fca00078e0004 */
[----:B-1----:R-:W-:Y:S01]  /*0220*/  STG.E desc[UR4][R4.64], R0 ;  /* 0x0000000004007986 */ /* 0x002fe2000c101904 */
[----:B------:R-:W-:Y:S05]  /*0230*/  EXIT ;  /* 0x000000000000794d */ /* 0x000fea0003800000 */
.L_x_0:
[----:B------:R-:W-:-:S00]  /*0240*/  BRA `(.L_x_0) ;  /* 0xfffffffc00fc7947 */ /* 0x000fc0000383ffff */
[----:B------:R-:W-:-:S00]  /*0250*/  NOP ;  /* 0x0000000000007918 */ /* 0x000fc00000000000 */
        /* <DEDUP_REMOVED lines=10> */
.L_x_4:


//--------------------- .text._Z19gpu_all_arith_constPi --------------------------
	.section	.text._Z19gpu_all_arith_constPi,"ax",@progbits
	.align	128
        .global         _Z19gpu_all_arith_constPi
        .type           _Z19gpu_all_arith_constPi,@function
        .size           _Z19gpu_all_arith_constPi,(.L_x_5 - _Z19gpu_all_arith_constPi)
        .other          _Z19gpu_all_arith_constPi,@"STO_CUDA_ENTRY STV_DEFAULT"
_Z19gpu_all_arith_constPi:
.text._Z19gpu_all_arith_constPi:
[----:B------:R-:W-:Y:S01]  /*0000*/  LDC R1, c[0x0][0x37c] ;  /* 0x0000df00ff017b82 */ /* 0x000fe20000000800 */
[----:B------:R-:W0:Y:S07]  /*0010*/  S2R R3, SR_TID.X ;  /* 0x0000000000037919 */ /* 0x000e2e0000002100 */
[----:B------:R-:W0:Y:S01]  /*0020*/  S2UR UR4, SR_CTAID.X ;  /* 0x00000000000479c3 */ /* 0x000e220000002500 */
[----:B------:R-:W1:Y:S07]  /*0030*/  LDCU.64 UR6, c[0x0][0x380] ;  /* 0x00007000ff0677ac */ /* 0x000e6e0008000a00 */
[----:B------:R-:W0:Y:S02]  /*0040*/  LDC R2, c[0x0][0x360] ;  /* 0x0000d800ff027b82 */ /* 0x000e240000000800 */
[----:B0-----:R-:W-:Y:S01]  /*0050*/  IMAD R2, R2, UR4, R3 ;  /* 0x0000000402027c24 */ /* 0x001fe2000f8e0203 */
[----:B------:R-:W0:Y:S03]  /*0060*/  LDCU.64 UR4, c[0x0][0x358] ;  /* 0x00006b00ff0477ac */ /* 0x000e260008000a00 */
[----:B------:R-:W-:-:S04]  /*0070*/  IMAD.WIDE.U32 R2, R2, 0x4, RZ ;  /* 0x0000000402027825 */ /* 0x000fc800078e00ff */
[----:B------:R-:W-:-:S06]  /*0080*/  IMAD.MOV.U32 R0, RZ, RZ, R2 ;  /* 0x000000ffff007224 */ /* 0x000fcc00078e0002 */
[----:B------:R-:W2:Y:S02]  /*0090*/  LDC R0, c[0x3][R0] ;  /* 0x00c0000000007b82 */ /* 0x000ea40000000800 */
[-C--:B--2---:R-:W-:Y:S02]  /*00a0*/  IABS R9, R0.reuse ;  /* 0x0000000000097213 */ /* 0x084fe40000000000 */
[C---:B------:R-:W-:Y:S02]  /*00b0*/  IADD3 R7, PT, PT, R0.reuse, -0x1, RZ ;  /* 0xffffffff00077810 */ /* 0x040fe40007ffe0ff */
[----:B------:R-:W2:Y:S01]  /*00c0*/  I2F.RP R6, R9 ;  /* 0x0000000900067306 */ /* 0x000ea20000209400 */
[----:B------:R-:W-:Y:S02]  /*00d0*/  IABS R10, R0 ;  /* 0x00000000000a7213 */ /* 0x000fe40000000000 */
[----:B------:R-:W-:-:S05]  /*00e0*/  IMAD R7, R0, R7, RZ ;  /* 0x0000000700077224 */ /* 0x000fca00078e02ff */
[----:B--2---:R-:W2:Y:S02]  /*00f0*/  MUFU.RCP R6, R6 ;  /* 0x0000000600067308 */ /* 0x004ea40000001000 */
[----:B--2---:R-:W-:Y:S01]  /*0100*/  VIADD R4, R6, 0xffffffe ;  /* 0x0ffffffe06047836 */ /* 0x004fe20000000000 */
[----:B------:R-:W-:-:S05]  /*0110*/  IADD3 R6, PT, PT, RZ, -R10, RZ ;  /* 0x8000000aff067210 */ /* 0x000fca0007ffe0ff */
[----:B------:R2:W3:Y:S02]  /*0120*/  F2I.FTZ.U32.TRUNC.NTZ R5, R4 ;  /* 0x0000000400057305 */ /* 0x0004e4000021f000 */
[----:B--2---:R-:W-:Y:S02]  /*0130*/  IMAD.MOV.U32 R4, RZ, RZ, RZ ;  /* 0x000000ffff047224 */ /* 0x004fe400078e00ff */
[----:B---3--:R-:W-:-:S04]  /*0140*/  IMAD.MOV R8, RZ, RZ, -R5 ;  /* 0x000000ffff087224 */ /* 0x008fc800078e0a05 */
[----:B------:R-:W-:Y:S01]  /*0150*/  IMAD R11, R8, R9, RZ ;  /* 0x00000009080b7224 */ /* 0x000fe200078e02ff */
[----:B------:R-:W-:Y:S02]  /*0160*/  IABS R8, R7 ;  /* 0x0000000700087213 */ /* 0x000fe40000000000 */
[----:B------:R-:W-:Y:S01]  /*0170*/  LOP3.LUT R7, R7, R0, RZ, 0x3c, !PT ;  /* 0x0000000007077212 */ /* 0x000fe200078e3cff */
[----:B------:R-:W-:Y:S01]  /*0180*/  IMAD.HI.U32 R5, R5, R11, R4 ;  /* 0x0000000b05057227 */ /* 0x000fe200078e0004 */
[----:B------:R-:W-:Y:S02]  /*0190*/  MOV R4, R8 ;  /* 0x0000000800047202 */ /* 0x000fe40000000f00 */
[----:B------:R-:W-:-:S03]  /*01a0*/  ISETP.GE.AND P1, PT, R7, RZ, PT ;  /* 0x000000ff0700720c */ /* 0x000fc60003f26270 */
[----:B------:R-:W-:-:S04]  /*01b0*/  IMAD.HI.U32 R5, R5, R4, RZ ;  /* 0x0000000405057227 */ /* 0x000fc800078e00ff */
[----:B------:R-:W-:-:S05]  /*01c0*/  IMAD R4, R5, R6, R4 ;  /* 0x0000000605047224 */ /* 0x000fca00078e0204 */
[----:B------:R-:W-:-:S13]  /*01d0*/  ISETP.GT.U32.AND P2, PT, R9, R4, PT ;  /* 0x000000040900720c */ /* 0x000fda0003f44070 */
[----:B------:R-:W-:Y:S01]  /*01e0*/  @!P2 IMAD.IADD R4, R4, 0x1, -R9 ;  /* 0x000000010404a824 */ /* 0x000fe200078e0a09 */
[----:B------:R-:W-:Y:S02]  /*01f0*/  @!P2 IADD3 R5, PT, PT, R5, 0x1, RZ ;  /* 0x000000010505a810 */ /* 0x000fe40007ffe0ff */
[----:B------:R-:W-:Y:S02]  /*0200*/  ISETP.NE.AND P2, PT, R0, RZ, PT ;  /* 0x000000ff0000720c */ /* 0x000fe40003f45270 */
[----:B------:R-:W-:-:S13]  /*0210*/  ISETP.GE.U32.AND P0, PT, R4, R9, PT ;  /* 0x000000090400720c */ /* 0x000fda0003f06070 */
[----:B------:R-:W-:Y:S01]  /*0220*/  @P0 VIADD R5, R5, 0x1 ;  /* 0x0000000105050836 */ /* 0x000fe20000000000 */
[----:B-1----:R-:W-:-:S04]  /*0230*/  IADD3 R2, P0, PT, R2, UR6, RZ ;  /* 0x0000000602027c10 */ /* 0x002fc8000ff1e0ff */
[----:B------:R-:W-:Y:S02]  /*0240*/  @!P1 IADD3 R5, PT, PT, -R5, RZ, RZ ;  /* 0x000000ff05059210 */ /* 0x000fe40007ffe1ff */
[----:B------:R-:W-:Y:S02]  /*0250*/  IADD3.X R3, PT, PT, R3, UR7, RZ, P0, !PT ;  /* 0x0000000703037c10 */ /* 0x000fe400087fe4ff */
[----:B------:R-:W-:-:S05]  /*0260*/  @!P2 LOP3.LUT R5, RZ, R0, RZ, 0x33, !PT ;  /* 0x00000000ff05a212 */ /* 0x000fca00078e33ff */
[----:B0-----:R-:W-:Y:S01]  /*0270*/  STG.E desc[UR4][R2.64], R5 ;  /* 0x0000000502007986 */ /* 0x001fe2000c101904 */
[----:B------:R-:W-:Y:S05]  /*0280*/  EXIT ;  /* 0x000000000000794d */ /* 0x000fea0003800000 */
.L_x_1:
        /* <DEDUP_REMOVED lines=15> */
.L_x_5:


//--------------------- .text._Z25gpu_all_arith_shared_copyPiS_ --------------------------
	.section	.text._Z25gpu_all_arith_shared_copyPiS_,"ax",@progbits
	.align	128
        .global         _Z25gpu_all_arith_shared_copyPiS_
        .type           _Z25gpu_all_arith_shared_copyPiS_,@function
        .size           _Z25gpu_all_arith_shared_copyPiS_,(.L_x_6 - _Z25gpu_all_arith_shared_copyPiS_)
        .other          _Z25gpu_all_arith_shared_copyPiS_,@"STO_CUDA_ENTRY STV_DEFAULT"
_Z25gpu_all_arith_shared_copyPiS_:
.text._Z25gpu_all_arith_shared_copyPiS_:
[----:B------:R-:W-:Y:S01]  /*0000*/  LDC R1, c[0x0][0x37c] ;  /* 0x0000df00ff017b82 */ /* 0x000fe20000000800 */
[----:B------:R-:W0:Y:S07]  /*0010*/  S2R R7, SR_TID.X ;  /* 0x0000000000077919 */ /* 0x000e2e0000002100 */
[----:B------:R-:W0:Y:S01]  /*0020*/  S2UR UR4, SR_CTAID.X ;  /* 0x00000000000479c3 */ /* 0x000e220000002500 */
[----:B------:R-:W1:Y:S07]  /*0030*/  LDCU.64 UR6, c[0x0][0x358] ;  /* 0x00006b00ff0677ac */ /* 0x000e6e0008000a00 */
[----:B------:R-:W0:Y:S08]  /*0040*/  LDC R2, c[0x0][0x360] ;  /* 0x0000d800ff027b82 */ /* 0x000e300000000800 */
[----:B------:R-:W2:Y:S01]  /*0050*/  LDC.64 R4, c[0x0][0x380] ;  /* 0x0000e000ff047b82 */ /* 0x000ea20000000a00 */
[----:B0-----:R-:W-:-:S04]  /*0060*/  IMAD R0, R2, UR4, R7 ;  /* 0x0000000402007c24 */ /* 0x001fc8000f8e0207 */
[----:B--2---:R-:W-:-:S05]  /*0070*/  IMAD.WIDE.U32 R4, R0, 0x4, R4 ;  /* 0x0000000400047825 */ /* 0x004fca00078e0004 */
[----:B-1----:R-:W2:Y:S01]  /*0080*/  LDG.E R3, desc[UR6][R4.64] ;  /* 0x0000000604037981 */ /* 0x002ea2000c1e1900 */
[----:B------:R-:W0:Y:S01]  /*0090*/  S2UR UR5, SR_CgaCtaId ;  /* 0x00000000000579c3 */ /* 0x000e220000008800 */
[----:B------:R-:W-:Y:S02]  /*00a0*/  UMOV UR4, 0x400 ;  /* 0x0000040000047882 */ /* 0x000fe40000000000 */
[----:B0-----:R-:W-:-:S06]  /*00b0*/  ULEA UR4, UR5, UR4, 0x18 ;  /* 0x0000000405047291 */ /* 0x001fcc000f8ec0ff */
[----:B------:R-:W-:-:S05]  /*00c0*/  LEA R6, R7, UR4, 0x2 ;  /* 0x0000000407067c11 */ /* 0x000fca000f8e10ff */
[----:B--2---:R-:W-:Y:S01]  /*00d0*/  STS [R6], R3 ;  /* 0x0000000306007388 */ /* 0x004fe20000000800 */
[----:B------:R-:W-:Y:S06]  /*00e0*/  BAR.SYNC.DEFER_BLOCKING 0x0 ;  /* 0x0000000000007b1d */ /* 0x000fec0000010000 */
[----:B------:R0:W1:Y:S02]  /*00f0*/  LDS R7, [R6] ;  /* 0x0000000006077984 */ /* 0x0000640000000800 */
[----:B0-----:R-:W-:Y:S01]  /*0100*/  IMAD R6, R2, 0x4, R6 ;  /* 0x0000000402067824 */ /* 0x001fe200078e0206 */
[----:B-1----:R-:W-:-:S02]  /*0110*/  IABS R10, R7 ;  /* 0x00000007000a7213 */ /* 0x002fc40000000000 */
[----:B------:R-:W-:Y:S02]  /*0120*/  IADD3 R4, PT, PT, R7, -0x1, RZ ;  /* 0xffffffff07047810 */ /* 0x000fe40007ffe0ff */
[----:B------:R-:W0:Y:S08]  /*0130*/  I2F.RP R9, R10 ;  /* 0x0000000a00097306 */ /* 0x000e300000209400 */
[----:B0-----:R-:W0:Y:S02]  /*0140*/  MUFU.RCP R9, R9 ;  /* 0x0000000900097308 */ /* 0x001e240000001000 */
[----:B0-----:R-:W-:-:S06]  /*0150*/  VIADD R5, R9, 0xffffffe ;  /* 0x0ffffffe09057836 */ /* 0x001fcc0000000000 */
[----:B------:R-:W0:Y:S02]  /*0160*/  F2I.FTZ.U32.TRUNC.NTZ R5, R5 ;  /* 0x0000000500057305 */ /* 0x000e24000021f000 */
[----:B0-----:R-:W-:-:S05]  /*0170*/  IMAD.MOV R8, RZ, RZ, -R5 ;  /* 0x000000ffff087224 */ /* 0x001fca00078e0a05 */
[----:B------:R-:W-:Y:S01]  /*0180*/  MOV R3, R8 ;  /* 0x0000000800037202 */ /* 0x000fe20000000f00 */
[----:B------:R-:W-:Y:S01]  /*0190*/  IMAD R8, R7, R4, RZ ;  /* 0x0000000407087224 */ /* 0x000fe200078e02ff */
[----:B------:R-:W-:-:S03]  /*01a0*/  IABS R4, R7 ;  /* 0x0000000700047213 */ /* 0x000fc60000000000 */
[----:B------:R-:W-:Y:S01]  /*01b0*/  IMAD R3, R3, R10, RZ ;  /* 0x0000000a03037224 */ /* 0x000fe200078e02ff */
[----:B------:R-:W-:Y:S01]  /*01c0*/  IABS R11, R8 ;  /* 0x00000008000b7213 */ /* 0x000fe20000000000 */
[----:B------:R-:W-:Y:S02]  /*01d0*/  IMAD.MOV R12, RZ, RZ, -R4 ;  /* 0x000000ffff0c7224 */ /* 0x000fe400078e0a04 */
[----:B------:R-:W-:Y:S01]  /*01e0*/  HFMA2 R4, -RZ, RZ, 0, 0 ;  /* 0x00000000ff047431 */ /* 0x000fe200000001ff */
[----:B------:R-:W-:-:S04]  /*01f0*/  LOP3.LUT R8, R8, R7, RZ, 0x3c, !PT ;  /* 0x0000000708087212 */ /* 0x000fc800078e3cff */
[----:B------:R-:W-:Y:S01]  /*0200*/  ISETP.GE.AND P1, PT, R8, RZ, PT ;  /* 0x000000ff0800720c */ /* 0x000fe20003f26270 */
[----:B------:R-:W-:Y:S01]  /*0210*/  IMAD.HI.U32 R4, R5, R3, R4 ;  /* 0x0000000305047227 */ /* 0x000fe200078e0004 */
[----:B------:R-:W-:-:S03]  /*0220*/  MOV R5, R12 ;  /* 0x0000000c00057202 */ /* 0x000fc60000000f00 */
[----:B------:R-:W-:-:S04]  /*0230*/  IMAD.MOV.U32 R3, RZ, RZ, R11 ;  /* 0x000000ffff037224 */ /* 0x000fc800078e000b */
[----:B------:R-:W-:-:S04]  /*0240*/  IMAD.HI.U32 R4, R4, R3, RZ ;  /* 0x0000000304047227 */ /* 0x000fc800078e00ff */
[----:B------:R-:W-:-:S05]  /*0250*/  IMAD R3, R4, R5, R3 ;  /* 0x0000000504037224 */ /* 0x000fca00078e0203 */
[----:B------:R-:W-:-:S13]  /*0260*/  ISETP.GT.U32.AND P2, PT, R10, R3, PT ;  /* 0x000000030a00720c */ /* 0x000fda0003f44070 */
[----:B------:R-:W-:Y:S01]  /*0270*/  @!P2 IMAD.IADD R3, R3, 0x1, -R10 ;  /* 0x000000010303a824 */ /* 0x000fe200078e0a0a */
[----:B------:R-:W-:Y:S02]  /*0280*/  @!P2 IADD3 R4, PT, PT, R4, 0x1, RZ ;  /* 0x000000010404a810 */ /* 0x000fe40007ffe0ff */
[----:B------:R-:W-:Y:S02]  /*0290*/  ISETP.NE.AND P2, PT, R7, RZ, PT ;  /* 0x000000ff0700720c */ /* 0x000fe40003f45270 */
[----:B------:R-:W-:Y:S02]  /*02a0*/  ISETP.GE.U32.AND P0, PT, R3, R10, PT ;  /* 0x0000000a0300720c */ /* 0x000fe40003f06070 */
[----:B------:R-:W0:Y:S11]  /*02b0*/  LDC.64 R2, c[0x0][0x388] ;  /* 0x0000e200ff027b82 */ /* 0x000e360000000a00 */
[----:B------:R-:W-:-:S05]  /*02c0*/  @P0 VIADD R4, R4, 0x1 ;  /* 0x0000000104040836 */ /* 0x000fca0000000000 */
[----:B------:R-:W-:Y:S02]  /*02d0*/  @!P1 IADD3 R4, PT, PT, -R4, RZ, RZ ;  /* 0x000000ff04049210 */ /* 0x000fe40007ffe1ff */
[----:B------:R-:W-:-:S05]  /*02e0*/  @!P2 LOP3.LUT R4, RZ, R7, RZ, 0x33, !PT ;  /* 0x00000007ff04a212 */ /* 0x000fca00078e33ff */
[----:B------:R-:W-:Y:S01]  /*02f0*/  STS [R6], R4 ;  /* 0x0000000406007388 */ /* 0x000fe20000000800 */
[----:B0-----:R-:W-:Y:S01]  /*0300*/  IMAD.WIDE.U32 R2, R0, 0x4, R2 ;  /* 0x0000000400027825 */ /* 0x001fe200078e0002 */
[----:B------:R-:W-:Y:S06]  /*0310*/  BAR.SYNC.DEFER_BLOCKING 0x0 ;  /* 0x0000000000007b1d */ /* 0x000fec0000010000 */
[----:B------:R-:W0:Y:S04]  /*0320*/  LDS R5, [R6] ;  /* 0x0000000006057984 */ /* 0x000e280000000800 */
[----:B0-----:R-:W-:Y:S01]  /*0330*/  STG.E desc[UR6][R2.64], R5 ;  /* 0x0000000502007986 */ /* 0x001fe2000c101906 */
[----:B------:R-:W-:Y:S05]  /*0340*/  EXIT ;  /* 0x000000000000794d */ /* 0x000fea0003800000 */
.L_x_2:
        /* <DEDUP_REMOVED lines=11> */
.L_x_6:


//--------------------- .text._Z20gpu_all_arith_sharedPiS_ --------------------------
	.section	.text._Z20gpu_all_arith_sharedPiS_,"ax",@progbits
	.align	128
        .global         _Z20gpu_all_arith_sharedPiS_
        .type           _Z20gpu_all_arith_sharedPiS_,@function
        .size           _Z20gpu_all_arith_sharedPiS_,(.L_x_7 - _Z20gpu_all_arith_sharedPiS_)
        .other          _Z20gpu_all_arith_sharedPiS_,@"STO_CUDA_ENTRY STV_DEFAULT"
_Z20gpu_all_arith_sharedPiS_:
.text._Z20gpu_all_arith_sharedPiS_:
        /* <DEDUP_REMOVED lines=12> */
[----:B------:R-:W-:Y:S02]  /*00c0*/  LEA R0, R0, UR4, 0x2 ;  /* 0x0000000400007c11 */ /* 0x000fe4000f8e10ff */
[-C--:B--2---:R-:W-:Y:S02]  /*00d0*/  IABS R11, R3.reuse ;  /* 0x00000003000b7213 */ /* 0x084fe40000000000 */
[C---:B------:R-:W-:Y:S02]  /*00e0*/  IADD3 R6, PT, PT, R3.reuse, -0x1, RZ ;  /* 0xffffffff03067810 */ /* 0x040fe40007ffe0ff */
[----:B------:R-:W0:Y:S03]  /*00f0*/  I2F.RP R9, R11 ;  /* 0x0000000b00097306 */ /* 0x000e260000209400 */
[----:B------:R-:W-:Y:S01]  /*0100*/  IMAD R8, R3, R6, RZ ;  /* 0x0000000603087224 */ /* 0x000fe200078e02ff */
[----:B------:R-:W-:-:S04]  /*0110*/  IABS R6, R3 ;  /* 0x0000000300067213 */ /* 0x000fc80000000000 */
[----:B------:R-:W-:Y:S02]  /*0120*/  IABS R4, R8 ;  /* 0x0000000800047213 */ /* 0x000fe40000000000 */
[----:B------:R-:W-:-:S04]  /*0130*/  LOP3.LUT R8, R8, R3, RZ, 0x3c, !PT ;  /* 0x0000000308087212 */ /* 0x000fc800078e3cff */
[----:B------:R-:W-:Y:S01]  /*0140*/  ISETP.GE.AND P1, PT, R8, RZ, PT ;  /* 0x000000ff0800720c */ /* 0x000fe20003f26270 */
[----:B0-----:R-:W0:Y:S02]  /*0150*/  MUFU.RCP R9, R9 ;  /* 0x0000000900097308 */ /* 0x001e240000001000 */
[----:B0-----:R-:W-:-:S06]  /*0160*/  VIADD R7, R9, 0xffffffe ;  /* 0x0ffffffe09077836 */ /* 0x001fcc0000000000 */
[----:B------:R-:W0:Y:S02]  /*0170*/  F2I.FTZ.U32.TRUNC.NTZ R7, R7 ;  /* 0x0000000700077305 */ /* 0x000e24000021f000 */
[----:B0-----:R-:W-:-:S04]  /*0180*/  IMAD.MOV R10, RZ, RZ, -R7 ;  /* 0x000000ffff0a7224 */ /* 0x001fc800078e0a07 */
[----:B------:R-:W-:Y:S01]  /*0190*/  IMAD R5, R10, R11, RZ ;  /* 0x0000000b0a057224 */ /* 0x000fe200078e02ff */
[----:B------:R-:W-:Y:S01]  /*01a0*/  IADD3 R10, PT, PT, RZ, -R6, RZ ;  /* 0x80000006ff0a7210 */ /* 0x000fe20007ffe0ff */
[----:B------:R-:W-:-:S04]  /*01b0*/  IMAD.MOV.U32 R6, RZ, RZ, RZ ;  /* 0x000000ffff067224 */ /* 0x000fc800078e00ff */
[----:B------:R-:W-:Y:S01]  /*01c0*/  IMAD.HI.U32 R6, R7, R5, R6 ;  /* 0x0000000507067227 */ /* 0x000fe200078e0006 */
[----:B------:R-:W-:-:S03]  /*01d0*/  MOV R5, R4 ;  /* 0x0000000400057202 */ /* 0x000fc60000000f00 */
[----:B------:R-:W-:Y:S02]  /*01e0*/  IMAD.MOV.U32 R4, RZ, RZ, R10 ;  /* 0x000000ffff047224 */ /* 0x000fe400078e000a */
[----:B------:R-:W-:-:S04]  /*01f0*/  IMAD.HI.U32 R6, R6, R5, RZ ;  /* 0x0000000506067227 */ /* 0x000fc800078e00ff */
[----:B------:R-:W-:-:S05]  /*0200*/  IMAD R4, R6, R4, R5 ;  /* 0x0000000406047224 */ /* 0x000fca00078e0205 */
[----:B------:R-:W-:-:S13]  /*0210*/  ISETP.GT.U32.AND P2, PT, R11, R4, PT ;  /* 0x000000040b00720c */ /* 0x000fda0003f44070 */
[-C--:B------:R-:W-:Y:S01]  /*0220*/  @!P2 IADD3 R4, PT, PT, R4, -R11.reuse, RZ ;  /* 0x8000000b0404a210 */ /* 0x080fe20007ffe0ff */
[----:B------:R-:W-:Y:S01]  /*0230*/  @!P2 VIADD R6, R6, 0x1 ;  /* 0x000000010606a836 */ /* 0x000fe20000000000 */
[----:B------:R-:W-:Y:S02]  /*0240*/  ISETP.NE.AND P2, PT, R3, RZ, PT ;  /* 0x000000ff0300720c */ /* 0x000fe40003f45270 */
[----:B------:R-:W-:Y:S02]  /*0250*/  ISETP.GE.U32.AND P0, PT, R4, R11, PT ;  /* 0x0000000b0400720c */ /* 0x000fe40003f06070 */
[----:B------:R-:W0:Y:S11]  /*0260*/  LDC.64 R4, c[0x0][0x388] ;  /* 0x0000e200ff047b82 */ /* 0x000e360000000a00 */
[----:B------:R-:W-:-:S05]  /*0270*/  @P0 IADD3 R6, PT, PT, R6, 0x1, RZ ;  /* 0x0000000106060810 */ /* 0x000fca0007ffe0ff */
[----:B------:R-:W-:Y:S01]  /*0280*/  @!P1 IMAD.MOV R6, RZ, RZ, -R6 ;  /* 0x000000ffff069224 */ /* 0x000fe200078e0a06 */
[----:B------:R-:W-:-:S05]  /*0290*/  @!P2 LOP3.LUT R6, RZ, R3, RZ, 0x33, !PT ;  /* 0x00000003ff06a212 */ /* 0x000fca00078e33ff */
[----:B------:R-:W-:Y:S01]  /*02a0*/  STS [R0], R6 ;  /* 0x0000000600007388 */ /* 0x000fe20000000800 */
[----:B0-----:R-:W-:-:S05]  /*02b0*/  IMAD.WIDE.U32 R2, R2, 0x4, R4 ;  /* 0x0000000402027825 */ /* 0x001fca00078e0004 */
[----:B------:R-:W-:Y:S01]  /*02c0*/  STG.E desc[UR6][R2.64], R6 ;  /* 0x0000000602007986 */ /* 0x000fe2000c101906 */
[----:B------:R-:W-:Y:S05]  /*02d0*/  EXIT ;  /* 0x000000000000794d */ /* 0x000fea0003800000 */
.L_x_3:
        /* <DEDUP_REMOVED lines=10> */
.L_x_7:


//--------------------- .nv.shared._Z24gpu_all_arith_only_constPi --------------------------
	.section	.nv.shared._Z24gpu_all_arith_only_constPi,"aw",@nobits
	.sectionflags	@""
	.align	16
	.zero		1024


//--------------------- .nv.shared.reserved.0     --------------------------
	.section	.nv.shared.reserved.0,"aw",@nobits
	.weak		__nv_reservedSMEM_offset_0_alias
	.size		__nv_reservedSMEM_offset_0_alias, 0, 64
	.other		__nv_reservedSMEM_offset_0_alias,@"STO_CUDA_RESERVED_SHARED STV_DEFAULT"
__nv_reservedSMEM_offset_0_alias:
	.zero		0
	.zero		64


//--------------------- .nv.shared._Z19gpu_all_arith_constPi --------------------------
	.section	.nv.shared._Z19gpu_all_arith_constPi,"aw",@nobits
	.sectionflags	@""
	.align	16
	.zero		1024


//--------------------- .nv.shared._Z25gpu_all_arith_shared_copyPiS_ --------------------------
	.section	.nv.shared._Z25gpu_all_arith_shared_copyPiS_,"aw",@nobits
	.sectionflags	@""
	.align	16
	.zero		1024


//--------------------- .nv.shared._Z20gpu_all_arith_sharedPiS_ --------------------------
	.section	.nv.shared._Z20gpu_all_arith_sharedPiS_,"aw",@nobits
	.sectionflags	@""
	.align	16
	.zero		1024


//--------------------- .nv.constant0._Z24gpu_all_arith_only_constPi --------------------------
	.section	.nv.constant0._Z24gpu_all_arith_only_constPi,"a",@progbits
	.sectionflags	@""
	.align	4
.nv.constant0._Z24gpu_all_arith_only_constPi:
	.zero		904


//--------------------- .nv.constant0._Z19gpu_all_arith_constPi --------------------------
	.section	.nv.constant0._Z19gpu_all_arith_constPi,"a",@progbits
	.sectionflags	@""
	.align	4
.nv.constant0._Z19gpu_all_arith_constPi:
	.zero		904


//--------------------- .nv.constant0._Z25gpu_all_arith_shared_copyPiS_ --------------------------
	.section	.nv.constant0._Z25gpu_all_arith_shared_copyPiS_,"a",@progbits
	.sectionflags	@""
	.align	4
.nv.constant0._Z25gpu_all_arith_shared_copyPiS_:
	.zero		912


//--------------------- .nv.constant0._Z20gpu_all_arith_sharedPiS_ --------------------------
	.section	.nv.constant0._Z20gpu_all_arith_sharedPiS_,"a",@progbits
	.sectionflags	@""
	.align	4
.nv.constant0._Z20gpu_all_arith_sharedPiS_:
	.zero		912


//--------------------- SYMBOLS --------------------------

	.type		.nv.reservedSmem.offset0,@object
	.size		.nv.reservedSmem.offset0,0x4
	.type		.nv.reservedSmem.cap,@object
	.size		.nv.reservedSmem.cap,0x4
